	.headerflags	@"EF_CUDA_TEXMODE_UNIFIED EF_CUDA_64BIT_ADDRESS EF_CUDA_ACCELERATORS EF_CUDA_SM90 EF_CUDA_VIRTUAL_SM(EF_CUDA_SM90)"
	.elftype	@"ET_EXEC"


//--------------------- .nv.info                  --------------------------
	.section	.nv.info,"",@"SHT_CUDA_INFO"
	.align	4


	//----- nvinfo : EIATTR_REGCOUNT
	.align		4
        /*0000*/ 	.byte	0x04, 0x2f
        /*0002*/ 	.short	(.L_1 - .L_0)
	.align		4
.L_0:
        /*0004*/ 	.word	index@(triton_per_fused_mean_0)
        /*0008*/ 	.word	0x00000016


	//----- nvinfo : EIATTR_MIN_STACK_SIZE
	.align		4
.L_1:
        /*000c*/ 	.byte	0x04, 0x12
        /*000e*/ 	.short	(.L_3 - .L_2)
	.align		4
.L_2:
        /*0010*/ 	.word	index@(triton_per_fused_mean_0)
        /*0014*/ 	.word	0x00000000


	//----- nvinfo : EIATTR_FRAME_SIZE
	.align		4
.L_3:
        /*0018*/ 	.byte	0x04, 0x11
        /*001a*/ 	.short	(.L_5 - .L_4)
	.align		4
.L_4:
        /*001c*/ 	.word	index@(triton_per_fused_mean_0)
        /*0020*/ 	.word	0x00000000


	//----- nvinfo : EIATTR_MIN_STACK_SIZE
	.align		4
.L_5:
        /*0024*/ 	.byte	0x04, 0x12
        /*0026*/ 	.short	(.L_7 - .L_6)
	.align		4
.L_6:
        /*0028*/ 	.word	index@(triton_per_fused_mean_0)
        /*002c*/ 	.word	0x00000000
.L_7:


//--------------------- .nv.info.triton_per_fused_mean_0 --------------------------
	.section	.nv.info.triton_per_fused_mean_0,"",@"SHT_CUDA_INFO"
	.sectionflags	@""
	.align	4


	//----- nvinfo : EIATTR_CUDA_API_VERSION
	.align		4
        /*0000*/ 	.byte	0x04, 0x37
        /*0002*/ 	.short	(.L_9 - .L_8)
.L_8:
        /*0004*/ 	.word	0x0000007c


	//----- nvinfo : EIATTR_KPARAM_INFO
	.align		4
.L_9:
        /*0008*/ 	.byte	0x04, 0x17
        /*000a*/ 	.short	(.L_11 - .L_10)
.L_10:
        /*000c*/ 	.word	0x00000000
        /*0010*/ 	.short	0x0003
        /*0012*/ 	.short	0x0014
        /*0014*/ 	.byte	0x00, 0xf0, 0x11, 0x00


	//----- nvinfo : EIATTR_KPARAM_INFO
	.align		4
.L_11:
        /*0018*/ 	.byte	0x04, 0x17
        /*001a*/ 	.short	(.L_13 - .L_12)
.L_12:
        /*001c*/ 	.word	0x00000000
        /*0020*/ 	.short	0x0002
        /*0022*/ 	.short	0x0010
        /*0024*/ 	.byte	0x00, 0xf0, 0x11, 0x00


	//----- nvinfo : EIATTR_KPARAM_INFO
	.align		4
.L_13:
        /*0028*/ 	.byte	0x04, 0x17
        /*002a*/ 	.short	(.L_15 - .L_14)
.L_14:
        /*002c*/ 	.word	0x00000000
        /*0030*/ 	.short	0x0001
        /*0032*/ 	.short	0x0008
        /*0034*/ 	.byte	0x00, 0xf4, 0x21, 0x00


	//----- nvinfo : EIATTR_KPARAM_INFO
	.align		4
.L_15:
        /*0038*/ 	.byte	0x04, 0x17
        /*003a*/ 	.short	(.L_17 - .L_16)
.L_16:
        /*003c*/ 	.word	0x00000000
        /*0040*/ 	.short	0x0000
        /*0042*/ 	.short	0x0000
        /*0044*/ 	.byte	0x00, 0xf4, 0x21, 0x00


	//----- nvinfo : EIATTR_SPARSE_MMA_MASK
	.align		4
.L_17:
        /*0048*/ 	.byte	0x03, 0x50
        /*004a*/ 	.short	0x0000


	//----- nvinfo : EIATTR_MAXREG_COUNT
	.align		4
        /*004c*/ 	.byte	0x03, 0x1b
        /*004e*/ 	.short	0x00ff


	//----- nvinfo : EIATTR_COOP_GROUP_MASK_REGIDS
	.align		4
        /*0050*/ 	.byte	0x04, 0x29
        /*0052*/ 	.short	(.L_19 - .L_18)


	//   ....[0]....
.L_18:
        /*0054*/ 	.word	0xffffffff


	//   ....[1]....
        /*0058*/ 	.word	0xffffffff


	//   ....[2]....
        /*005c*/ 	.word	0xffffffff


	//   ....[3]....
        /*0060*/ 	.word	0xffffffff


	//----- nvinfo : EIATTR_COOP_GROUP_INSTR_OFFSETS
	.align		4
.L_19:
        /*0064*/ 	.byte	0x04, 0x28
        /*0066*/ 	.short	(.L_21 - .L_20)


	//   ....[0]....
.L_20:
        /*0068*/ 	.word	0x000002c0


	//   ....[1]....
        /*006c*/ 	.word	0x000002d0


	//   ....[2]....
        /*0070*/ 	.word	0x00000300


	//   ....[3]....
        /*0074*/ 	.word	0x00000310


	//----- nvinfo : EIATTR_EXIT_INSTR_OFFSETS
	.align		4
.L_21:
        /*0078*/ 	.byte	0x04, 0x1c
        /*007a*/ 	.short	(.L_23 - .L_22)


	//   ....[0]....
.L_22:
        /*007c*/ 	.word	0x00000400


	//   ....[1]....
        /*0080*/ 	.word	0x00000430


	//----- nvinfo : EIATTR_REQNTID
	.align		4
.L_23:
        /*0084*/ 	.byte	0x04, 0x10
        /*0086*/ 	.short	(.L_25 - .L_24)
.L_24:
        /*0088*/ 	.word	0x00000100
        /*008c*/ 	.word	0x00000001
        /*0090*/ 	.word	0x00000001


	//----- nvinfo : EIATTR_CBANK_PARAM_SIZE
	.align		4
.L_25:
        /*0094*/ 	.byte	0x03, 0x19
        /*0096*/ 	.short	0x0018


	//----- nvinfo : EIATTR_PARAM_CBANK
	.align		4
        /*0098*/ 	.byte	0x04, 0x0a
        /*009a*/ 	.short	(.L_27 - .L_26)
	.align		4
.L_26:
        /*009c*/ 	.word	index@(.nv.constant0.triton_per_fused_mean_0)
        /*00a0*/ 	.short	0x0210
        /*00a2*/ 	.short	0x0018


	//----- nvinfo : EIATTR_SW_WAR
	.align		4
.L_27:
        /*00a4*/ 	.byte	0x04, 0x36
        /*00a6*/ 	.short	(.L_29 - .L_28)
.L_28:
        /*00a8*/ 	.word	0x00000008
.L_29:


//--------------------- .nv.callgraph             --------------------------
	.section	.nv.callgraph,"",@"SHT_CUDA_CALLGRAPH"
	.align	4
	.sectionentsize	8
	.align		4
        /*0000*/ 	.word	0x00000000
	.align		4
        /*0004*/ 	.word	0xffffffff
	.align		4
        /*0008*/ 	.word	0x00000000
	.align		4
        /*000c*/ 	.word	0xfffffffe
	.align		4
        /*0010*/ 	.word	0x00000000
	.align		4
        /*0014*/ 	.word	0xfffffffd
	.align		4
        /*0018*/ 	.word	0x00000000
	.align		4
        /*001c*/ 	.word	0xfffffffc


//--------------------- .text.triton_per_fused_mean_0 --------------------------
	.section	.text.triton_per_fused_mean_0,"ax",@progbits
	.sectionflags	@"SHF_BARRIERS=1"
	.align	128
        .global         triton_per_fused_mean_0
        .type           triton_per_fused_mean_0,@function
        .size           triton_per_fused_mean_0,(.L_x_1 - triton_per_fused_mean_0)
        .other          triton_per_fused_mean_0,@"STO_CUDA_ENTRY STV_DEFAULT"
triton_per_fused_mean_0:
.text.triton_per_fused_mean_0:
[----:B------:R-:W0:Y:S02]  /*0000*/  LDC R1, c[0x0][0x28] ;  /* 0x00000a00ff017b82 */ /* 0x000e240000000800 */
[----:B------:R-:W1:Y:S01]  /*0010*/  S2R R3, SR_TID.X ;  /* 0x0000000000037919 */ /* 0x000e620000002100 */
[----:B------:R-:W2:Y:S01]  /*0020*/  LDC.64 R16, c[0x0][0x218] ;  /* 0x00008600ff107b82 */ /* 0x000ea20000000a00 */
[----:B------:R-:W-:Y:S02]  /*0030*/  CS2R R6, SRZ ;  /* 0x0000000000067805 */ /* 0x000fe4000001ff00 */
[----:B------:R-:W-:Y:S01]  /*0040*/  CS2R R8, SRZ ;  /* 0x0000000000087805 */ /* 0x000fe2000001ff00 */
[----:B------:R-:W3:Y:S01]  /*0050*/  S2R R0, SR_CTAID.X ;  /* 0x0000000000007919 */ /* 0x000ee20000002500 */
[----:B------:R-:W-:Y:S01]  /*0060*/  CS2R R10, SRZ ;  /* 0x00000000000a7805 */ /* 0x000fe2000001ff00 */
[----:B------:R-:W-:Y:S01]  /*0070*/  ULDC.64 UR6, c[0x0][0x208] ;  /* 0x0000820000067ab9 */ /* 0x000fe20000000a00 */
[----:B-1----:R-:W-:Y:S01]  /*0080*/  SHF.R.U32.HI R13, RZ, 0x2, R3 ;  /* 0x00000002ff0d7819 */ /* 0x002fe20000011603 */
[----:B------:R-:W-:Y:S02]  /*0090*/  IMAD.SHL.U32 R2, R3, 0x4, RZ ;  /* 0x0000000403027824 */ /* 0x000fe400078e00ff */
[----:B---3--:R-:W-:Y:S01]  /*00a0*/  IMAD.SHL.U32 R0, R0, 0x80, RZ ;  /* 0x0000008000007824 */ /* 0x008fe200078e00ff */
[----:B------:R-:W-:-:S02]  /*00b0*/  SGXT.U32 R13, R13, 0x6 ;  /* 0x000000060d0d781a */ /* 0x000fc40000000000 */
[----:B------:R-:W-:Y:S02]  /*00c0*/  LOP3.LUT R5, R2, 0xc, RZ, 0xc0, !PT ;  /* 0x0000000c02057812 */ /* 0x000fe400078ec0ff */
[----:B------:R-:W-:Y:S02]  /*00d0*/  LOP3.LUT R2, R0, R13, RZ, 0xfc, !PT ;  /* 0x0000000d00027212 */ /* 0x000fe400078efcff */
[----:B------:R-:W-:Y:S02]  /*00e0*/  LOP3.LUT R4, R0, 0x40, R13, 0xfe, !PT ;  /* 0x0000004000047812 */ /* 0x000fe400078efe0d */
[C---:B------:R-:W-:Y:S01]  /*00f0*/  ISETP.GE.AND P0, PT, R2.reuse, 0x100, PT ;  /* 0x000001000200780c */ /* 0x040fe20003f06270 */
[--C-:B------:R-:W-:Y:S01]  /*0100*/  IMAD R15, R2, 0x10, R5.reuse ;  /* 0x00000010020f7824 */ /* 0x100fe200078e0205 */
[C---:B------:R-:W-:Y:S01]  /*0110*/  ISETP.GE.AND P1, PT, R4.reuse, 0x100, PT ;  /* 0x000001000400780c */ /* 0x040fe20003f26270 */
[----:B------:R-:W-:Y:S02]  /*0120*/  IMAD R5, R4, 0x10, R5 ;  /* 0x0000001004057824 */ /* 0x000fe400078e0205 */
[----:B--2---:R-:W-:-:S04]  /*0130*/  IMAD.WIDE R14, R15, 0x4, R16 ;  /* 0x000000040f0e7825 */ /* 0x004fc800078e0210 */
[----:B------:R-:W-:Y:S01]  /*0140*/  IMAD.WIDE R16, R5, 0x4, R16 ;  /* 0x0000000405107825 */ /* 0x000fe200078e0210 */
[----:B------:R-:W-:-:S03]  /*0150*/  CS2R R4, SRZ ;  /* 0x0000000000047805 */ /* 0x000fc6000001ff00 */
[----:B------:R-:W2:Y:S04]  /*0160*/  @!P0 LDG.E.128 R8, desc[UR6][R14.64] ;  /* 0x000000060e088981 */ /* 0x000ea8000c1e1d00 */
[----:B------:R-:W3:Y:S01]  /*0170*/  @!P1 LDG.E.128 R4, desc[UR6][R16.64] ;  /* 0x0000000610049981 */ /* 0x000ee2000c1e1d00 */
[----:B------:R-:W1:Y:S01]  /*0180*/  S2UR UR5, SR_CgaCtaId ;  /* 0x00000000000579c3 */ /* 0x000e620000008800 */
[----:B------:R-:W-:Y:S02]  /*0190*/  UMOV UR4, 0x400 ;  /* 0x0000040000047882 */ /* 0x000fe40000000000 */
[----:B-1----:R-:W-:-:S06]  /*01a0*/  UPRMT UR4, UR5, 0x654, UR4 ;  /* 0x0000065405047896 */ /* 0x002fcc0008000004 */
[----:B------:R-:W-:Y:S02]  /*01b0*/  LEA R13, R13, UR4, 0x2 ;  /* 0x000000040d0d7c11 */ /* 0x000fe4000f8e10ff */
[----:B--2---:R-:W-:Y:S02]  /*01c0*/  SEL R2, R8, RZ, !P0 ;  /* 0x000000ff08027207 */ /* 0x004fe40004000000 */
[----:B------:R-:W-:Y:S02]  /*01d0*/  SEL R9, R9, RZ, !P0 ;  /* 0x000000ff09097207 */ /* 0x000fe40004000000 */
[----:B---3--:R-:W-:Y:S02]  /*01e0*/  SEL R4, R4, RZ, !P1 ;  /* 0x000000ff04047207 */ /* 0x008fe40004800000 */
[----:B------:R-:W-:Y:S01]  /*01f0*/  SEL R5, R5, RZ, !P1 ;  /* 0x000000ff05057207 */ /* 0x000fe20004800000 */
[----:B------:R-:W-:Y:S01]  /*0200*/  FADD R2, R2, R9 ;  /* 0x0000000902027221 */ /* 0x000fe20000000000 */
[----:B------:R-:W-:-:S02]  /*0210*/  SEL R6, R6, RZ, !P1 ;  /* 0x000000ff06067207 */ /* 0x000fc40004800000 */
[----:B------:R-:W-:Y:S01]  /*0220*/  SEL R19, R10, RZ, !P0 ;  /* 0x000000ff0a137207 */ /* 0x000fe20004000000 */
[----:B------:R-:W-:Y:S01]  /*0230*/  FADD R5, R4, R5 ;  /* 0x0000000504057221 */ /* 0x000fe20000000000 */
[----:B------:R-:W-:Y:S02]  /*0240*/  SEL R7, R7, RZ, !P1 ;  /* 0x000000ff07077207 */ /* 0x000fe40004800000 */
[----:B------:R-:W-:Y:S01]  /*0250*/  SEL R11, R11, RZ, !P0 ;  /* 0x000000ff0b0b7207 */ /* 0x000fe20004000000 */
[----:B------:R-:W-:Y:S01]  /*0260*/  FADD R6, R6, R5 ;  /* 0x0000000506067221 */ /* 0x000fe20000000000 */
[----:B------:R-:W-:-:S03]  /*0270*/  FADD R2, R19, R2 ;  /* 0x0000000213027221 */ /* 0x000fc60000000000 */
[----:B------:R-:W-:Y:S01]  /*0280*/  FADD R6, R7, R6 ;  /* 0x0000000607067221 */ /* 0x000fe20000000000 */
[----:B------:R-:W-:-:S04]  /*0290*/  FADD R2, R11, R2 ;  /* 0x000000020b027221 */ /* 0x000fc80000000000 */
[----:B------:R-:W-:Y:S02]  /*02a0*/  FSEL R6, R6, RZ, !P1 ;  /* 0x000000ff06067208 */ /* 0x000fe40004800000 */
[----:B------:R-:W-:-:S03]  /*02b0*/  FSEL R4, R2, RZ, !P0 ;  /* 0x000000ff02047208 */ /* 0x000fc60004000000 */
[----:B------:R-:W1:Y:S04]  /*02c0*/  SHFL.BFLY PT, R7, R6, 0x2, 0x1f ;  /* 0x0c401f0006077f89 */ /* 0x000e6800000e0000 */
[----:B------:R-:W2:Y:S01]  /*02d0*/  SHFL.BFLY PT, R5, R4, 0x2, 0x1f ;  /* 0x0c401f0004057f89 */ /* 0x000ea200000e0000 */
[----:B-1----:R-:W-:Y:S01]  /*02e0*/  FADD R7, R6, R7 ;  /* 0x0000000706077221 */ /* 0x002fe20000000000 */
[----:B--2---:R-:W-:-:S04]  /*02f0*/  FADD R5, R4, R5 ;  /* 0x0000000504057221 */ /* 0x004fc80000000000 */
[----:B------:R-:W1:Y:S04]  /*0300*/  SHFL.BFLY PT, R2, R7, 0x1, 0x1f ;  /* 0x0c201f0007027f89 */ /* 0x000e6800000e0000 */
[----:B------:R-:W2:Y:S01]  /*0310*/  SHFL.BFLY PT, R8, R5, 0x1, 0x1f ;  /* 0x0c201f0005087f89 */ /* 0x000ea200000e0000 */
[----:B-1----:R-:W-:Y:S01]  /*0320*/  FADD R9, R7, R2 ;  /* 0x0000000207097221 */ /* 0x002fe20000000000 */
[----:B--2---:R-:W-:-:S04]  /*0330*/  FADD R8, R5, R8 ;  /* 0x0000000805087221 */ /* 0x004fc80000000000 */
[----:B------:R1:W-:Y:S01]  /*0340*/  STS [R13+0x100], R9 ;  /* 0x000100090d007388 */ /* 0x0003e20000000800 */
[----:B------:R-:W-:Y:S01]  /*0350*/  LOP3.LUT R2, R3, 0x7f, RZ, 0xc0, !PT ;  /* 0x0000007f03027812 */ /* 0x000fe200078ec0ff */
[----:B------:R-:W2:Y:S02]  /*0360*/  LDC.64 R4, c[0x0][0x210] ;  /* 0x00008400ff047b82 */ /* 0x000ea40000000a00 */
[----:B------:R1:W-:Y:S01]  /*0370*/  STS [R13], R8 ;  /* 0x000000080d007388 */ /* 0x0003e20000000800 */
[----:B------:R-:W-:-:S05]  /*0380*/  LEA R6, R2, UR4, 0x2 ;  /* 0x0000000402067c11 */ /* 0x000fca000f8e10ff */
[----:B------:R-:W-:Y:S01]  /*0390*/  BAR.SYNC.DEFER_BLOCKING 0x0 ;  /* 0x0000000000007b1d */ /* 0x000fe20000010000 */
[----:B------:R-:W-:Y:S02]  /*03a0*/  LOP3.LUT P0, RZ, R3, 0x80, RZ, 0xc0, !PT ;  /* 0x0000008003ff7812 */ /* 0x000fe4000780c0ff */
[----:B------:R-:W-:-:S04]  /*03b0*/  LOP3.LUT R3, R0, 0x7f, R3, 0xf8, !PT ;  /* 0x0000007f00037812 */ /* 0x000fc800078ef803 */
[C---:B------:R-:W-:Y:S01]  /*03c0*/  ISETP.LT.AND P0, PT, R3.reuse, 0x100, !P0 ;  /* 0x000001000300780c */ /* 0x040fe20004701270 */
[----:B------:R-:W3:Y:S01]  /*03d0*/  LDS R6, [R6] ;  /* 0x0000000006067984 */ /* 0x000ee20000000800 */
[----:B--2---:R-:W-:Y:S01]  /*03e0*/  IMAD.WIDE R2, R3, 0x4, R4 ;  /* 0x0000000403027825 */ /* 0x004fe200078e0204 */
[----:B------:R-:W-:Y:S10]  /*03f0*/  BAR.SYNC.DEFER_BLOCKING 0x0 ;  /* 0x0000000000007b1d */ /* 0x000ff40000010000 */
[----:B-1----:R-:W-:Y:S05]  /*0400*/  @!P0 EXIT ;  /* 0x000000000000894d */ /* 0x002fea0003800000 */
[----:B---3--:R-:W-:-:S05]  /*0410*/  FMUL R5, R6, 0.0625 ;  /* 0x3d80000006057820 */ /* 0x008fca0000400000 */
[----:B------:R-:W-:Y:S01]  /*0420*/  STG.E desc[UR6][R2.64], R5 ;  /* 0x0000000502007986 */ /* 0x000fe2000c101906 */
[----:B------:R-:W-:Y:S05]  /*0430*/  EXIT ;  /* 0x000000000000794d */ /* 0x000fea0003800000 */
.L_x_0:
[----:B------:R-:W-:-:S00]  /*0440*/  BRA `(.L_x_0) ;  /* 0xfffffffc00fc7947 */ /* 0x000fc0000383ffff */
[----:B------:R-:W-:-:S00]  /*0450*/  NOP ;  /* 0x0000000000007918 */ /* 0x000fc00000000000 */
        /* <DEDUP_REMOVED lines=10> */
.L_x_1:


//--------------------- .nv.shared.triton_per_fused_mean_0 --------------------------
	.section	.nv.shared.triton_per_fused_mean_0,"aw",@nobits
	.sectionflags	@""
	.align	16
	.zero		1024


//--------------------- .nv.constant0.triton_per_fused_mean_0 --------------------------
	.section	.nv.constant0.triton_per_fused_mean_0,"a",@progbits
	.sectionflags	@""
	.align	4
.nv.constant0.triton_per_fused_mean_0:
	.zero		552
